//
// Generated by NVIDIA NVVM Compiler
//
// Compiler Build ID: CL-36424714
// Cuda compilation tools, release 13.0, V13.0.88
// Based on NVVM 20.0.0
//

.version 9.0
.target sm_100
.address_size 64

	// .globl	_Z14cudaHelloWorldv
.extern .func  (.param .b32 func_retval0) vprintf
(
	.param .b64 vprintf_param_0,
	.param .b64 vprintf_param_1
)
;
.global .align 1 .b8 _ZN34_INTERNAL_9c85212b_4_k_cu_b3745e354cuda3std3__45__cpo5beginE[1];
.global .align 1 .b8 _ZN34_INTERNAL_9c85212b_4_k_cu_b3745e354cuda3std3__45__cpo3endE[1];
.global .align 1 .b8 _ZN34_INTERNAL_9c85212b_4_k_cu_b3745e354cuda3std3__45__cpo6cbeginE[1];
.global .align 1 .b8 _ZN34_INTERNAL_9c85212b_4_k_cu_b3745e354cuda3std3__45__cpo4cendE[1];
.global .align 1 .b8 _ZN34_INTERNAL_9c85212b_4_k_cu_b3745e354cuda3std3__45__cpo6rbeginE[1];
.global .align 1 .b8 _ZN34_INTERNAL_9c85212b_4_k_cu_b3745e354cuda3std3__45__cpo4rendE[1];
.global .align 1 .b8 _ZN34_INTERNAL_9c85212b_4_k_cu_b3745e354cuda3std3__45__cpo7crbeginE[1];
.global .align 1 .b8 _ZN34_INTERNAL_9c85212b_4_k_cu_b3745e354cuda3std3__45__cpo5crendE[1];
.global .align 1 .b8 _ZN34_INTERNAL_9c85212b_4_k_cu_b3745e354cuda3std3__436_GLOBAL__N__9c85212b_4_k_cu_b3745e356ignoreE[1];
.global .align 1 .b8 _ZN34_INTERNAL_9c85212b_4_k_cu_b3745e354cuda3std3__419piecewise_constructE[1];
.global .align 1 .b8 _ZN34_INTERNAL_9c85212b_4_k_cu_b3745e354cuda3std3__48in_placeE[1];
.global .align 1 .b8 _ZN34_INTERNAL_9c85212b_4_k_cu_b3745e354cuda3std3__420unreachable_sentinelE[1];
.global .align 1 .b8 _ZN34_INTERNAL_9c85212b_4_k_cu_b3745e354cuda3std3__47nulloptE[1];
.global .align 1 .b8 _ZN34_INTERNAL_9c85212b_4_k_cu_b3745e354cuda3std3__48unexpectE[1];
.global .align 1 .b8 _ZN34_INTERNAL_9c85212b_4_k_cu_b3745e354cuda3std6ranges3__45__cpo4swapE[1];
.global .align 1 .b8 _ZN34_INTERNAL_9c85212b_4_k_cu_b3745e354cuda3std6ranges3__45__cpo9iter_moveE[1];
.global .align 1 .b8 _ZN34_INTERNAL_9c85212b_4_k_cu_b3745e354cuda3std6ranges3__45__cpo5beginE[1];
.global .align 1 .b8 _ZN34_INTERNAL_9c85212b_4_k_cu_b3745e354cuda3std6ranges3__45__cpo3endE[1];
.global .align 1 .b8 _ZN34_INTERNAL_9c85212b_4_k_cu_b3745e354cuda3std6ranges3__45__cpo6cbeginE[1];
.global .align 1 .b8 _ZN34_INTERNAL_9c85212b_4_k_cu_b3745e354cuda3std6ranges3__45__cpo4cendE[1];
.global .align 1 .b8 _ZN34_INTERNAL_9c85212b_4_k_cu_b3745e354cuda3std6ranges3__45__cpo7advanceE[1];
.global .align 1 .b8 _ZN34_INTERNAL_9c85212b_4_k_cu_b3745e354cuda3std6ranges3__45__cpo9iter_swapE[1];
.global .align 1 .b8 _ZN34_INTERNAL_9c85212b_4_k_cu_b3745e354cuda3std6ranges3__45__cpo4nextE[1];
.global .align 1 .b8 _ZN34_INTERNAL_9c85212b_4_k_cu_b3745e354cuda3std6ranges3__45__cpo4prevE[1];
.global .align 1 .b8 _ZN34_INTERNAL_9c85212b_4_k_cu_b3745e354cuda3std6ranges3__45__cpo4dataE[1];
.global .align 1 .b8 _ZN34_INTERNAL_9c85212b_4_k_cu_b3745e354cuda3std6ranges3__45__cpo5cdataE[1];
.global .align 1 .b8 _ZN34_INTERNAL_9c85212b_4_k_cu_b3745e354cuda3std6ranges3__45__cpo4sizeE[1];
.global .align 1 .b8 _ZN34_INTERNAL_9c85212b_4_k_cu_b3745e354cuda3std6ranges3__45__cpo5ssizeE[1];
.global .align 1 .b8 _ZN34_INTERNAL_9c85212b_4_k_cu_b3745e354cuda3std6ranges3__45__cpo8distanceE[1];
.global .align 1 .b8 _ZN34_INTERNAL_9c85212b_4_k_cu_b3745e356thrust24THRUST_300001_SM_1000_NS8cuda_cub3parE[1];
.global .align 1 .b8 _ZN34_INTERNAL_9c85212b_4_k_cu_b3745e356thrust24THRUST_300001_SM_1000_NS8cuda_cub10par_nosyncE[1];
.global .align 1 .b8 _ZN34_INTERNAL_9c85212b_4_k_cu_b3745e356thrust24THRUST_300001_SM_1000_NS6system6detail10sequential3seqE[1];
.global .align 1 .b8 _ZN34_INTERNAL_9c85212b_4_k_cu_b3745e356thrust24THRUST_300001_SM_1000_NS12placeholders2_1E[1];
.global .align 1 .b8 _ZN34_INTERNAL_9c85212b_4_k_cu_b3745e356thrust24THRUST_300001_SM_1000_NS12placeholders2_2E[1];
.global .align 1 .b8 _ZN34_INTERNAL_9c85212b_4_k_cu_b3745e356thrust24THRUST_300001_SM_1000_NS12placeholders2_3E[1];
.global .align 1 .b8 _ZN34_INTERNAL_9c85212b_4_k_cu_b3745e356thrust24THRUST_300001_SM_1000_NS12placeholders2_4E[1];
.global .align 1 .b8 _ZN34_INTERNAL_9c85212b_4_k_cu_b3745e356thrust24THRUST_300001_SM_1000_NS12placeholders2_5E[1];
.global .align 1 .b8 _ZN34_INTERNAL_9c85212b_4_k_cu_b3745e356thrust24THRUST_300001_SM_1000_NS12placeholders2_6E[1];
.global .align 1 .b8 _ZN34_INTERNAL_9c85212b_4_k_cu_b3745e356thrust24THRUST_300001_SM_1000_NS12placeholders2_7E[1];
.global .align 1 .b8 _ZN34_INTERNAL_9c85212b_4_k_cu_b3745e356thrust24THRUST_300001_SM_1000_NS12placeholders2_8E[1];
.global .align 1 .b8 _ZN34_INTERNAL_9c85212b_4_k_cu_b3745e356thrust24THRUST_300001_SM_1000_NS12placeholders2_9E[1];
.global .align 1 .b8 _ZN34_INTERNAL_9c85212b_4_k_cu_b3745e356thrust24THRUST_300001_SM_1000_NS12placeholders3_10E[1];
.global .align 1 .b8 _ZN34_INTERNAL_9c85212b_4_k_cu_b3745e356thrust24THRUST_300001_SM_1000_NS3seqE[1];
.global .align 1 .b8 $str[6] = {72, 111, 108, 97, 10};

.visible .entry _Z14cudaHelloWorldv()
{
	.reg .b32 	%r<3>;
	.reg .b64 	%rd<3>;

	mov.u64 	%rd1, $str;
	cvta.global.u64 	%rd2, %rd1;
	{ // callseq 0, 0
	.param .b64 param0;
	st.param.b64 	[param0], %rd2;
	.param .b64 param1;
	st.param.b64 	[param1], 0;
	.param .b32 retval0;
	call.uni (retval0), 
	vprintf, 
	(
	param0, 
	param1
	);
	ld.param.b32 	%r1, [retval0];
	} // callseq 0
	ret;

}
	// .globl	_ZN3cub18CUB_300001_SM_10006detail11EmptyKernelIvEEvv
.visible .entry _ZN3cub18CUB_300001_SM_10006detail11EmptyKernelIvEEvv()
{


	ret;

}


// ===== COMPILED SASS (sm_100) =====

	.target	sm_100

	.elftype	@"ET_EXEC"


//--------------------- .note.nv.tkinfo           --------------------------
	.section	.note.nv.tkinfo,"",@"SHT_NOTE"
	.sectionflags	@"SHF_NOTE_NV_TKINFO"
	.tkinfo
        /*0018*/ 	.word	0x00000002
        /*0030*/ 	.string	""
        /*0030*/ 	.string	"ptxas"
        /*0030*/ 	.string	"Cuda compilation tools, release 13.0, V13.0.88"
        /*0030*/ 	.string	"Build cuda_13.0.r13.0/compiler.36424714_0"
        /*0030*/ 	.string	"-arch sm_100 -m 64 "



//--------------------- .note.nv.cuinfo           --------------------------
	.section	.note.nv.cuinfo,"",@"SHT_NOTE"
	.sectionflags	@"SHF_NOTE_NV_CUINFO"
        /*0018*/ 	.short	0x0002
        /*001a*/ 	.short	0x0064
        /*001c*/ 	.short	0x0082
	.zero		2


//--------------------- .nv.info                  --------------------------
	.section	.nv.info,"",@"SHT_CUDA_INFO"
	.align	4


	//----- nvinfo : EIATTR_REGCOUNT
	.align		4
        /*0000*/ 	.byte	0x04, 0x2f
        /*0002*/ 	.short	(.L_45 - .L_44)
	.align		4
.L_44:
        /*0004*/ 	.word	index@(_Z14cudaHelloWorldv)
        /*0008*/ 	.word	0x00000018


	//----- nvinfo : EIATTR_FRAME_SIZE
	.align		4
.L_45:
        /*000c*/ 	.byte	0x04, 0x11
        /*000e*/ 	.short	(.L_47 - .L_46)
	.align		4
.L_46:
        /*0010*/ 	.word	index@(_Z14cudaHelloWorldv)
        /*0014*/ 	.word	0x00000000


	//----- nvinfo : EIATTR_REGCOUNT
	.align		4
.L_47:
        /*0018*/ 	.byte	0x04, 0x2f
        /*001a*/ 	.short	(.L_49 - .L_48)
	.align		4
.L_48:
        /*001c*/ 	.word	index@(_ZN3cub18CUB_300001_SM_10006detail11EmptyKernelIvEEvv)
        /*0020*/ 	.word	0x00000004


	//----- nvinfo : EIATTR_FRAME_SIZE
	.align		4
.L_49:
        /*0024*/ 	.byte	0x04, 0x11
        /*0026*/ 	.short	(.L_51 - .L_50)
	.align		4
.L_50:
        /*0028*/ 	.word	index@(_ZN3cub18CUB_300001_SM_10006detail11EmptyKernelIvEEvv)
        /*002c*/ 	.word	0x00000000


	//----- nvinfo : EIATTR_MIN_STACK_SIZE
	.align		4
.L_51:
        /*0030*/ 	.byte	0x04, 0x12
        /*0032*/ 	.short	(.L_53 - .L_52)
	.align		4
.L_52:
        /*0034*/ 	.word	index@(_ZN3cub18CUB_300001_SM_10006detail11EmptyKernelIvEEvv)
        /*0038*/ 	.word	0x00000000


	//----- nvinfo : EIATTR_MIN_STACK_SIZE
	.align		4
.L_53:
        /*003c*/ 	.byte	0x04, 0x12
        /*003e*/ 	.short	(.L_55 - .L_54)
	.align		4
.L_54:
        /*0040*/ 	.word	index@(_Z14cudaHelloWorldv)
        /*0044*/ 	.word	0x00000000
.L_55:


//--------------------- .nv.compat                --------------------------
	.section	.nv.compat,"",@"SHT_CUDA_COMPAT_INFO"
	.align	4
        /*0000*/ 	.byte	0x02, 0x09, 0x00, 0x00, 0x02, 0x02, 0x01, 0x00, 0x02, 0x05, 0x05, 0x00, 0x03, 0x07, 0x01, 0x01
        /*0010*/ 	.byte	0x02, 0x03, 0x00, 0x00, 0x02, 0x06, 0x01, 0x00, 0x04, 0x0b, 0x08, 0x00, 0x09, 0x00, 0x00, 0x00
        /*0020*/ 	.byte	0x00, 0x00, 0x00, 0x00


//--------------------- .nv.info._ZN3cub18CUB_300001_SM_10006detail11EmptyKernelIvEEvv --------------------------
	.section	.nv.info._ZN3cub18CUB_300001_SM_10006detail11EmptyKernelIvEEvv,"",@"SHT_CUDA_INFO"
	.sectionflags	@""
	.align	4


	//----- nvinfo : EIATTR_CUDA_API_VERSION
	.align		4
        /*0000*/ 	.byte	0x04, 0x37
        /*0002*/ 	.short	(.L_57 - .L_56)
.L_56:
        /*0004*/ 	.word	0x00000082


	//----- nvinfo : EIATTR_SPARSE_MMA_MASK
	.align		4
.L_57:
        /*0008*/ 	.byte	0x03, 0x50
        /*000a*/ 	.short	0x0000


	//----- nvinfo : EIATTR_MAXREG_COUNT
	.align		4
        /*000c*/ 	.byte	0x03, 0x1b
        /*000e*/ 	.short	0x00ff


	//----- nvinfo : EIATTR_MERCURY_ISA_VERSION
	.align		4
        /*0010*/ 	.byte	0x03, 0x5f
        /*0012*/ 	.short	0x0101


	//----- nvinfo : EIATTR_VRC_CTA_INIT_COUNT
	.align		4
        /*0014*/ 	.byte	0x02, 0x4a
	.zero		1
	.zero		1


	//----- nvinfo : EIATTR_EXIT_INSTR_OFFSETS
	.align		4
        /*0018*/ 	.byte	0x04, 0x1c
        /*001a*/ 	.short	(.L_59 - .L_58)


	//   ....[0]....
.L_58:
        /*001c*/ 	.word	0x00000010


	//----- nvinfo : EIATTR_SW_WAR
	.align		4
.L_59:
        /*0020*/ 	.byte	0x04, 0x36
        /*0022*/ 	.short	(.L_61 - .L_60)
.L_60:
        /*0024*/ 	.word	0x00000008
.L_61:


//--------------------- .nv.info._Z14cudaHelloWorldv --------------------------
	.section	.nv.info._Z14cudaHelloWorldv,"",@"SHT_CUDA_INFO"
	.sectionflags	@""
	.align	4


	//----- nvinfo : EIATTR_CUDA_API_VERSION
	.align		4
        /*0000*/ 	.byte	0x04, 0x37
        /*0002*/ 	.short	(.L_63 - .L_62)
.L_62:
        /*0004*/ 	.word	0x00000082


	//----- nvinfo : EIATTR_SPARSE_MMA_MASK
	.align		4
.L_63:
        /*0008*/ 	.byte	0x03, 0x50
        /*000a*/ 	.short	0x0000


	//----- nvinfo : EIATTR_MAXREG_COUNT
	.align		4
        /*000c*/ 	.byte	0x03, 0x1b
        /*000e*/ 	.short	0x00ff


	//----- nvinfo : EIATTR_EXTERNS
	.align		4
        /*0010*/ 	.byte	0x04, 0x0f
        /*0012*/ 	.short	(.L_65 - .L_64)


	//   ....[0]....
	.align		4
.L_64:
        /*0014*/ 	.word	index@(vprintf)


	//----- nvinfo : EIATTR_MERCURY_ISA_VERSION
	.align		4
.L_65:
        /*0018*/ 	.byte	0x03, 0x5f
        /*001a*/ 	.short	0x0101


	//----- nvinfo : EIATTR_VRC_CTA_INIT_COUNT
	.align		4
        /*001c*/ 	.byte	0x02, 0x4a
	.zero		1
	.zero		1


	//----- nvinfo : EIATTR_SYSCALL_OFFSETS
	.align		4
        /*0020*/ 	.byte	0x04, 0x46
        /*0022*/ 	.short	(.L_67 - .L_66)


	//   ....[0]....
.L_66:
        /*0024*/ 	.word	0x00000080


	//----- nvinfo : EIATTR_EXIT_INSTR_OFFSETS
	.align		4
.L_67:
        /*0028*/ 	.byte	0x04, 0x1c
        /*002a*/ 	.short	(.L_69 - .L_68)


	//   ....[0]....
.L_68:
        /*002c*/ 	.word	0x00000090


	//----- nvinfo : EIATTR_SW_WAR
	.align		4
.L_69:
        /*0030*/ 	.byte	0x04, 0x36
        /*0032*/ 	.short	(.L_71 - .L_70)
.L_70:
        /*0034*/ 	.word	0x00000008
.L_71:


//--------------------- .nv.callgraph             --------------------------
	.section	.nv.callgraph,"",@"SHT_CUDA_CALLGRAPH"
	.align	4
	.sectionentsize	8
	.align		4
        /*0000*/ 	.word	0x00000000
	.align		4
        /*0004*/ 	.word	0xffffffff
	.align		4
        /*0008*/ 	.word	index@(_Z14cudaHelloWorldv)
	.align		4
        /*000c*/ 	.word	index@(vprintf)
	.align		4
        /*0010*/ 	.word	0x00000000
	.align		4
        /*0014*/ 	.word	0xfffffffe
	.align		4
        /*0018*/ 	.word	0x00000000
	.align		4
        /*001c*/ 	.word	0xfffffffd
	.align		4
        /*0020*/ 	.word	0x00000000
	.align		4
        /*0024*/ 	.word	0xfffffffc


//--------------------- .nv.constant4             --------------------------
	.section	.nv.constant4,"a",@progbits
	.align	8
	.align		8
.nv.constant4:
        /*0000*/ 	.dword	_ZN34_INTERNAL_9c85212b_4_k_cu_b3745e354cuda3std3__45__cpo5beginE
	.align		8
        /*0008*/ 	.dword	_ZN34_INTERNAL_9c85212b_4_k_cu_b3745e354cuda3std3__45__cpo3endE
	.align		8
        /*0010*/ 	.dword	_ZN34_INTERNAL_9c85212b_4_k_cu_b3745e354cuda3std3__45__cpo6cbeginE
	.align		8
        /*0018*/ 	.dword	_ZN34_INTERNAL_9c85212b_4_k_cu_b3745e354cuda3std3__45__cpo4cendE
	.align		8
        /*0020*/ 	.dword	_ZN34_INTERNAL_9c85212b_4_k_cu_b3745e354cuda3std3__45__cpo6rbeginE
	.align		8
        /*0028*/ 	.dword	_ZN34_INTERNAL_9c85212b_4_k_cu_b3745e354cuda3std3__45__cpo4rendE
	.align		8
        /*0030*/ 	.dword	_ZN34_INTERNAL_9c85212b_4_k_cu_b3745e354cuda3std3__45__cpo7crbeginE
	.align		8
        /*0038*/ 	.dword	_ZN34_INTERNAL_9c85212b_4_k_cu_b3745e354cuda3std3__45__cpo5crendE
	.align		8
        /*0040*/ 	.dword	_ZN34_INTERNAL_9c85212b_4_k_cu_b3745e354cuda3std3__436_GLOBAL__N__9c85212b_4_k_cu_b3745e356ignoreE
	.align		8
        /*0048*/ 	.dword	_ZN34_INTERNAL_9c85212b_4_k_cu_b3745e354cuda3std3__419piecewise_constructE
	.align		8
        /*0050*/ 	.dword	_ZN34_INTERNAL_9c85212b_4_k_cu_b3745e354cuda3std3__48in_placeE
	.align		8
        /*0058*/ 	.dword	_ZN34_INTERNAL_9c85212b_4_k_cu_b3745e354cuda3std3__420unreachable_sentinelE
	.align		8
        /*0060*/ 	.dword	_ZN34_INTERNAL_9c85212b_4_k_cu_b3745e354cuda3std3__47nulloptE
	.align		8
        /*0068*/ 	.dword	_ZN34_INTERNAL_9c85212b_4_k_cu_b3745e354cuda3std3__48unexpectE
	.align		8
        /*0070*/ 	.dword	_ZN34_INTERNAL_9c85212b_4_k_cu_b3745e354cuda3std6ranges3__45__cpo4swapE
	.align		8
        /*0078*/ 	.dword	_ZN34_INTERNAL_9c85212b_4_k_cu_b3745e354cuda3std6ranges3__45__cpo9iter_moveE
	.align		8
        /*0080*/ 	.dword	_ZN34_INTERNAL_9c85212b_4_k_cu_b3745e354cuda3std6ranges3__45__cpo5beginE
	.align		8
        /*0088*/ 	.dword	_ZN34_INTERNAL_9c85212b_4_k_cu_b3745e354cuda3std6ranges3__45__cpo3endE
	.align		8
        /*0090*/ 	.dword	_ZN34_INTERNAL_9c85212b_4_k_cu_b3745e354cuda3std6ranges3__45__cpo6cbeginE
	.align		8
        /*0098*/ 	.dword	_ZN34_INTERNAL_9c85212b_4_k_cu_b3745e354cuda3std6ranges3__45__cpo4cendE
	.align		8
        /*00a0*/ 	.dword	_ZN34_INTERNAL_9c85212b_4_k_cu_b3745e354cuda3std6ranges3__45__cpo7advanceE
	.align		8
        /*00a8*/ 	.dword	_ZN34_INTERNAL_9c85212b_4_k_cu_b3745e354cuda3std6ranges3__45__cpo9iter_swapE
	.align		8
        /*00b0*/ 	.dword	_ZN34_INTERNAL_9c85212b_4_k_cu_b3745e354cuda3std6ranges3__45__cpo4nextE
	.align		8
        /*00b8*/ 	.dword	_ZN34_INTERNAL_9c85212b_4_k_cu_b3745e354cuda3std6ranges3__45__cpo4prevE
	.align		8
        /*00c0*/ 	.dword	_ZN34_INTERNAL_9c85212b_4_k_cu_b3745e354cuda3std6ranges3__45__cpo4dataE
	.align		8
        /*00c8*/ 	.dword	_ZN34_INTERNAL_9c85212b_4_k_cu_b3745e354cuda3std6ranges3__45__cpo5cdataE
	.align		8
        /*00d0*/ 	.dword	_ZN34_INTERNAL_9c85212b_4_k_cu_b3745e354cuda3std6ranges3__45__cpo4sizeE
	.align		8
        /*00d8*/ 	.dword	_ZN34_INTERNAL_9c85212b_4_k_cu_b3745e354cuda3std6ranges3__45__cpo5ssizeE
	.align		8
        /*00e0*/ 	.dword	_ZN34_INTERNAL_9c85212b_4_k_cu_b3745e354cuda3std6ranges3__45__cpo8distanceE
	.align		8
        /*00e8*/ 	.dword	_ZN34_INTERNAL_9c85212b_4_k_cu_b3745e356thrust24THRUST_300001_SM_1000_NS8cuda_cub3parE
	.align		8
        /*00f0*/ 	.dword	_ZN34_INTERNAL_9c85212b_4_k_cu_b3745e356thrust24THRUST_300001_SM_1000_NS8cuda_cub10par_nosyncE
	.align		8
        /*00f8*/ 	.dword	_ZN34_INTERNAL_9c85212b_4_k_cu_b3745e356thrust24THRUST_300001_SM_1000_NS6system6detail10sequential3seqE
	.align		8
        /*0100*/ 	.dword	_ZN34_INTERNAL_9c85212b_4_k_cu_b3745e356thrust24THRUST_300001_SM_1000_NS12placeholders2_1E
	.align		8
        /*0108*/ 	.dword	_ZN34_INTERNAL_9c85212b_4_k_cu_b3745e356thrust24THRUST_300001_SM_1000_NS12placeholders2_2E
	.align		8
        /*0110*/ 	.dword	_ZN34_INTERNAL_9c85212b_4_k_cu_b3745e356thrust24THRUST_300001_SM_1000_NS12placeholders2_3E
	.align		8
        /*0118*/ 	.dword	_ZN34_INTERNAL_9c85212b_4_k_cu_b3745e356thrust24THRUST_300001_SM_1000_NS12placeholders2_4E
	.align		8
        /*0120*/ 	.dword	_ZN34_INTERNAL_9c85212b_4_k_cu_b3745e356thrust24THRUST_300001_SM_1000_NS12placeholders2_5E
	.align		8
        /*0128*/ 	.dword	_ZN34_INTERNAL_9c85212b_4_k_cu_b3745e356thrust24THRUST_300001_SM_1000_NS12placeholders2_6E
	.align		8
        /*0130*/ 	.dword	_ZN34_INTERNAL_9c85212b_4_k_cu_b3745e356thrust24THRUST_300001_SM_1000_NS12placeholders2_7E
	.align		8
        /*0138*/ 	.dword	_ZN34_INTERNAL_9c85212b_4_k_cu_b3745e356thrust24THRUST_300001_SM_1000_NS12placeholders2_8E
	.align		8
        /*0140*/ 	.dword	_ZN34_INTERNAL_9c85212b_4_k_cu_b3745e356thrust24THRUST_300001_SM_1000_NS12placeholders2_9E
	.align		8
        /*0148*/ 	.dword	_ZN34_INTERNAL_9c85212b_4_k_cu_b3745e356thrust24THRUST_300001_SM_1000_NS12placeholders3_10E
	.align		8
        /*0150*/ 	.dword	_ZN34_INTERNAL_9c85212b_4_k_cu_b3745e356thrust24THRUST_300001_SM_1000_NS3seqE
	.align		8
        /*0158*/ 	.dword	$str
	.align		8
        /*0160*/ 	.dword	vprintf


//--------------------- .text._ZN3cub18CUB_300001_SM_10006detail11EmptyKernelIvEEvv --------------------------
	.section	.text._ZN3cub18CUB_300001_SM_10006detail11EmptyKernelIvEEvv,"ax",@progbits
	.align	128
        .global         _ZN3cub18CUB_300001_SM_10006detail11EmptyKernelIvEEvv
        .type           _ZN3cub18CUB_300001_SM_10006detail11EmptyKernelIvEEvv,@function
        .size           _ZN3cub18CUB_300001_SM_10006detail11EmptyKernelIvEEvv,(.L_x_3 - _ZN3cub18CUB_300001_SM_10006detail11EmptyKernelIvEEvv)
        .other          _ZN3cub18CUB_300001_SM_10006detail11EmptyKernelIvEEvv,@"STO_CUDA_ENTRY STV_DEFAULT"
_ZN3cub18CUB_300001_SM_10006detail11EmptyKernelIvEEvv:
.text._ZN3cub18CUB_300001_SM_10006detail11EmptyKernelIvEEvv:
[----:B------:R-:W-:Y:S01]  /*0000*/  LDC R1, c[0x0][0x37c] ;  /* 0x0000df00ff017b82 */ /* 0x000fe20000000800 */
[----:B------:R-:W-:Y:S05]  /*0010*/  EXIT ;  /* 0x000000000000794d */ /* 0x000fea0003800000 */
.L_x_0:
[----:B------:R-:W-:-:S00]  /*0020*/  BRA `(.L_x_0) ;  /* 0xfffffffc00fc7947 */ /* 0x000fc0000383ffff */
[----:B------:R-:W-:-:S00]  /*0030*/  NOP ;  /* 0x0000000000007918 */ /* 0x000fc00000000000 */
        /* <DEDUP_REMOVED lines=12> */
.L_x_3:


//--------------------- .text._Z14cudaHelloWorldv --------------------------
	.section	.text._Z14cudaHelloWorldv,"ax",@progbits
	.align	128
        .global         _Z14cudaHelloWorldv
        .type           _Z14cudaHelloWorldv,@function
        .size           _Z14cudaHelloWorldv,(.L_x_4 - _Z14cudaHelloWorldv)
        .other          _Z14cudaHelloWorldv,@"STO_CUDA_ENTRY STV_DEFAULT"
_Z14cudaHelloWorldv:
.text._Z14cudaHelloWorldv:
[----:B------:R-:W0:Y:S01]  /*0000*/  LDC R1, c[0x0][0x37c] ;  /* 0x0000df00ff017b82 */ /* 0x000e220000000800 */
[----:B------:R-:W-:Y:S01]  /*0010*/  MOV R0, 0x160 ;  /* 0x0000016000007802 */ /* 0x000fe20000000f00 */
[----:B------:R-:W1:Y:S01]  /*0020*/  LDCU.64 UR4, c[0x4][0x158] ;  /* 0x01002b00ff0477ac */ /* 0x000e620008000a00 */
[----:B------:R-:W-:-:S05]  /*0030*/  CS2R R6, SRZ ;  /* 0x0000000000067805 */ /* 0x000fca000001ff00 */
[----:B------:R2:W3:Y:S01]  /*0040*/  LDC.64 R2, c[0x4][R0] ;  /* 0x0100000000027b82 */ /* 0x0004e20000000a00 */
[----:B-1----:R-:W-:Y:S02]  /*0050*/  IMAD.U32 R4, RZ, RZ, UR4 ;  /* 0x00000004ff047e24 */ /* 0x002fe4000f8e00ff */
[----:B--2---:R-:W-:-:S07]  /*0060*/  IMAD.U32 R5, RZ, RZ, UR5 ;  /* 0x00000005ff057e24 */ /* 0x004fce000f8e00ff */
[----:B------:R-:W-:-:S07]  /*0070*/  LEPC R20, `(.L_x_1) ;  /* 0x000000001014794e */ /* 0x000fce0000000000 */
[----:B0--3--:R-:W-:Y:S05]  /*0080*/  CALL.ABS.NOINC R2 ;  /* 0x0000000002007343 */ /* 0x009fea0003c00000 */
.L_x_1:
[----:B------:R-:W-:Y:S05]  /*0090*/  EXIT ;  /* 0x000000000000794d */ /* 0x000fea0003800000 */
.L_x_2:
        /* <DEDUP_REMOVED lines=14> */
.L_x_4:


//--------------------- .nv.global.init           --------------------------
	.section	.nv.global.init,"aw",@progbits
.nv.global.init:
	.type		$str,@object
	.size		$str,(.L_43 - $str)
$str:
        /*0000*/ 	.byte	0x48, 0x6f, 0x6c, 0x61, 0x0a, 0x00
.L_43:


//--------------------- .nv.shared.reserved.0     --------------------------
	.section	.nv.shared.reserved.0,"aw",@nobits
	.weak		__nv_reservedSMEM_offset_0_alias
	.size		__nv_reservedSMEM_offset_0_alias, 0, 64
	.other		__nv_reservedSMEM_offset_0_alias,@"STO_CUDA_RESERVED_SHARED STV_DEFAULT"
__nv_reservedSMEM_offset_0_alias:
	.zero		0
	.zero		64


//--------------------- .nv.global                --------------------------
	.section	.nv.global,"aw",@nobits
.nv.global:
	.type		_ZN34_INTERNAL_9c85212b_4_k_cu_b3745e356thrust24THRUST_300001_SM_1000_NS3seqE,@object
	.size		_ZN34_INTERNAL_9c85212b_4_k_cu_b3745e356thrust24THRUST_300001_SM_1000_NS3seqE,(_ZN34_INTERNAL_9c85212b_4_k_cu_b3745e354cuda3std3__48in_placeE - _ZN34_INTERNAL_9c85212b_4_k_cu_b3745e356thrust24THRUST_300001_SM_1000_NS3seqE)
_ZN34_INTERNAL_9c85212b_4_k_cu_b3745e356thrust24THRUST_300001_SM_1000_NS3seqE:
	.zero		1
	.type		_ZN34_INTERNAL_9c85212b_4_k_cu_b3745e354cuda3std3__48in_placeE,@object
	.size		_ZN34_INTERNAL_9c85212b_4_k_cu_b3745e354cuda3std3__48in_placeE,(_ZN34_INTERNAL_9c85212b_4_k_cu_b3745e354cuda3std6ranges3__45__cpo4sizeE - _ZN34_INTERNAL_9c85212b_4_k_cu_b3745e354cuda3std3__48in_placeE)
_ZN34_INTERNAL_9c85212b_4_k_cu_b3745e354cuda3std3__48in_placeE:
	.zero		1
	.type		_ZN34_INTERNAL_9c85212b_4_k_cu_b3745e354cuda3std6ranges3__45__cpo4sizeE,@object
	.size		_ZN34_INTERNAL_9c85212b_4_k_cu_b3745e354cuda3std6ranges3__45__cpo4sizeE,(_ZN34_INTERNAL_9c85212b_4_k_cu_b3745e356thrust24THRUST_300001_SM_1000_NS12placeholders2_3E - _ZN34_INTERNAL_9c85212b_4_k_cu_b3745e354cuda3std6ranges3__45__cpo4sizeE)
_ZN34_INTERNAL_9c85212b_4_k_cu_b3745e354cuda3std6ranges3__45__cpo4sizeE:
	.zero		1
	.type		_ZN34_INTERNAL_9c85212b_4_k_cu_b3745e356thrust24THRUST_300001_SM_1000_NS12placeholders2_3E,@object
	.size		_ZN34_INTERNAL_9c85212b_4_k_cu_b3745e356thrust24THRUST_300001_SM_1000_NS12placeholders2_3E,(_ZN34_INTERNAL_9c85212b_4_k_cu_b3745e354cuda3std3__45__cpo6cbeginE - _ZN34_INTERNAL_9c85212b_4_k_cu_b3745e356thrust24THRUST_300001_SM_1000_NS12placeholders2_3E)
_ZN34_INTERNAL_9c85212b_4_k_cu_b3745e356thrust24THRUST_300001_SM_1000_NS12placeholders2_3E:
	.zero		1
	.type		_ZN34_INTERNAL_9c85212b_4_k_cu_b3745e354cuda3std3__45__cpo6cbeginE,@object
	.size		_ZN34_INTERNAL_9c85212b_4_k_cu_b3745e354cuda3std3__45__cpo6cbeginE,(_ZN34_INTERNAL_9c85212b_4_k_cu_b3745e354cuda3std6ranges3__45__cpo6cbeginE - _ZN34_INTERNAL_9c85212b_4_k_cu_b3745e354cuda3std3__45__cpo6cbeginE)
_ZN34_INTERNAL_9c85212b_4_k_cu_b3745e354cuda3std3__45__cpo6cbeginE:
	.zero		1
	.type		_ZN34_INTERNAL_9c85212b_4_k_cu_b3745e354cuda3std6ranges3__45__cpo6cbeginE,@object
	.size		_ZN34_INTERNAL_9c85212b_4_k_cu_b3745e354cuda3std6ranges3__45__cpo6cbeginE,(_ZN34_INTERNAL_9c85212b_4_k_cu_b3745e356thrust24THRUST_300001_SM_1000_NS12placeholders2_7E - _ZN34_INTERNAL_9c85212b_4_k_cu_b3745e354cuda3std6ranges3__45__cpo6cbeginE)
_ZN34_INTERNAL_9c85212b_4_k_cu_b3745e354cuda3std6ranges3__45__cpo6cbeginE:
	.zero		1
	.type		_ZN34_INTERNAL_9c85212b_4_k_cu_b3745e356thrust24THRUST_300001_SM_1000_NS12placeholders2_7E,@object
	.size		_ZN34_INTERNAL_9c85212b_4_k_cu_b3745e356thrust24THRUST_300001_SM_1000_NS12placeholders2_7E,(_ZN34_INTERNAL_9c85212b_4_k_cu_b3745e354cuda3std3__45__cpo7crbeginE - _ZN34_INTERNAL_9c85212b_4_k_cu_b3745e356thrust24THRUST_300001_SM_1000_NS12placeholders2_7E)
_ZN34_INTERNAL_9c85212b_4_k_cu_b3745e356thrust24THRUST_300001_SM_1000_NS12placeholders2_7E:
	.zero		1
	.type		_ZN34_INTERNAL_9c85212b_4_k_cu_b3745e354cuda3std3__45__cpo7crbeginE,@object
	.size		_ZN34_INTERNAL_9c85212b_4_k_cu_b3745e354cuda3std3__45__cpo7crbeginE,(_ZN34_INTERNAL_9c85212b_4_k_cu_b3745e354cuda3std6ranges3__45__cpo4nextE - _ZN34_INTERNAL_9c85212b_4_k_cu_b3745e354cuda3std3__45__cpo7crbeginE)
_ZN34_INTERNAL_9c85212b_4_k_cu_b3745e354cuda3std3__45__cpo7crbeginE:
	.zero		1
	.type		_ZN34_INTERNAL_9c85212b_4_k_cu_b3745e354cuda3std6ranges3__45__cpo4nextE,@object
	.size		_ZN34_INTERNAL_9c85212b_4_k_cu_b3745e354cuda3std6ranges3__45__cpo4nextE,(_ZN34_INTERNAL_9c85212b_4_k_cu_b3745e354cuda3std6ranges3__45__cpo4swapE - _ZN34_INTERNAL_9c85212b_4_k_cu_b3745e354cuda3std6ranges3__45__cpo4nextE)
_ZN34_INTERNAL_9c85212b_4_k_cu_b3745e354cuda3std6ranges3__45__cpo4nextE:
	.zero		1
	.type		_ZN34_INTERNAL_9c85212b_4_k_cu_b3745e354cuda3std6ranges3__45__cpo4swapE,@object
	.size		_ZN34_INTERNAL_9c85212b_4_k_cu_b3745e354cuda3std6ranges3__45__cpo4swapE,(_ZN34_INTERNAL_9c85212b_4_k_cu_b3745e356thrust24THRUST_300001_SM_1000_NS8cuda_cub10par_nosyncE - _ZN34_INTERNAL_9c85212b_4_k_cu_b3745e354cuda3std6ranges3__45__cpo4swapE)
_ZN34_INTERNAL_9c85212b_4_k_cu_b3745e354cuda3std6ranges3__45__cpo4swapE:
	.zero		1
	.type		_ZN34_INTERNAL_9c85212b_4_k_cu_b3745e356thrust24THRUST_300001_SM_1000_NS8cuda_cub10par_nosyncE,@object
	.size		_ZN34_INTERNAL_9c85212b_4_k_cu_b3745e356thrust24THRUST_300001_SM_1000_NS8cuda_cub10par_nosyncE,(_ZN34_INTERNAL_9c85212b_4_k_cu_b3745e356thrust24THRUST_300001_SM_1000_NS12placeholders2_9E - _ZN34_INTERNAL_9c85212b_4_k_cu_b3745e356thrust24THRUST_300001_SM_1000_NS8cuda_cub10par_nosyncE)
_ZN34_INTERNAL_9c85212b_4_k_cu_b3745e356thrust24THRUST_300001_SM_1000_NS8cuda_cub10par_nosyncE:
	.zero		1
	.type		_ZN34_INTERNAL_9c85212b_4_k_cu_b3745e356thrust24THRUST_300001_SM_1000_NS12placeholders2_9E,@object
	.size		_ZN34_INTERNAL_9c85212b_4_k_cu_b3745e356thrust24THRUST_300001_SM_1000_NS12placeholders2_9E,(_ZN34_INTERNAL_9c85212b_4_k_cu_b3745e354cuda3std3__436_GLOBAL__N__9c85212b_4_k_cu_b3745e356ignoreE - _ZN34_INTERNAL_9c85212b_4_k_cu_b3745e356thrust24THRUST_300001_SM_1000_NS12placeholders2_9E)
_ZN34_INTERNAL_9c85212b_4_k_cu_b3745e356thrust24THRUST_300001_SM_1000_NS12placeholders2_9E:
	.zero		1
	.type		_ZN34_INTERNAL_9c85212b_4_k_cu_b3745e354cuda3std3__436_GLOBAL__N__9c85212b_4_k_cu_b3745e356ignoreE,@object
	.size		_ZN34_INTERNAL_9c85212b_4_k_cu_b3745e354cuda3std3__436_GLOBAL__N__9c85212b_4_k_cu_b3745e356ignoreE,(_ZN34_INTERNAL_9c85212b_4_k_cu_b3745e354cuda3std6ranges3__45__cpo4dataE - _ZN34_INTERNAL_9c85212b_4_k_cu_b3745e354cuda3std3__436_GLOBAL__N__9c85212b_4_k_cu_b3745e356ignoreE)
_ZN34_INTERNAL_9c85212b_4_k_cu_b3745e354cuda3std3__436_GLOBAL__N__9c85212b_4_k_cu_b3745e356ignoreE:
	.zero		1
	.type		_ZN34_INTERNAL_9c85212b_4_k_cu_b3745e354cuda3std6ranges3__45__cpo4dataE,@object
	.size		_ZN34_INTERNAL_9c85212b_4_k_cu_b3745e354cuda3std6ranges3__45__cpo4dataE,(_ZN34_INTERNAL_9c85212b_4_k_cu_b3745e356thrust24THRUST_300001_SM_1000_NS12placeholders2_1E - _ZN34_INTERNAL_9c85212b_4_k_cu_b3745e354cuda3std6ranges3__45__cpo4dataE)
_ZN34_INTERNAL_9c85212b_4_k_cu_b3745e354cuda3std6ranges3__45__cpo4dataE:
	.zero		1
	.type		_ZN34_INTERNAL_9c85212b_4_k_cu_b3745e356thrust24THRUST_300001_SM_1000_NS12placeholders2_1E,@object
	.size		_ZN34_INTERNAL_9c85212b_4_k_cu_b3745e356thrust24THRUST_300001_SM_1000_NS12placeholders2_1E,(_ZN34_INTERNAL_9c85212b_4_k_cu_b3745e354cuda3std3__45__cpo5beginE - _ZN34_INTERNAL_9c85212b_4_k_cu_b3745e356thrust24THRUST_300001_SM_1000_NS12placeholders2_1E)
_ZN34_INTERNAL_9c85212b_4_k_cu_b3745e356thrust24THRUST_300001_SM_1000_NS12placeholders2_1E:
	.zero		1
	.type		_ZN34_INTERNAL_9c85212b_4_k_cu_b3745e354cuda3std3__45__cpo5beginE,@object
	.size		_ZN34_INTERNAL_9c85212b_4_k_cu_b3745e354cuda3std3__45__cpo5beginE,(_ZN34_INTERNAL_9c85212b_4_k_cu_b3745e354cuda3std6ranges3__45__cpo5beginE - _ZN34_INTERNAL_9c85212b_4_k_cu_b3745e354cuda3std3__45__cpo5beginE)
_ZN34_INTERNAL_9c85212b_4_k_cu_b3745e354cuda3std3__45__cpo5beginE:
	.zero		1
	.type		_ZN34_INTERNAL_9c85212b_4_k_cu_b3745e354cuda3std6ranges3__45__cpo5beginE,@object
	.size		_ZN34_INTERNAL_9c85212b_4_k_cu_b3745e354cuda3std6ranges3__45__cpo5beginE,(_ZN34_INTERNAL_9c85212b_4_k_cu_b3745e356thrust24THRUST_300001_SM_1000_NS12placeholders2_5E - _ZN34_INTERNAL_9c85212b_4_k_cu_b3745e354cuda3std6ranges3__45__cpo5beginE)
_ZN34_INTERNAL_9c85212b_4_k_cu_b3745e354cuda3std6ranges3__45__cpo5beginE:
	.zero		1
	.type		_ZN34_INTERNAL_9c85212b_4_k_cu_b3745e356thrust24THRUST_300001_SM_1000_NS12placeholders2_5E,@object
	.size		_ZN34_INTERNAL_9c85212b_4_k_cu_b3745e356thrust24THRUST_300001_SM_1000_NS12placeholders2_5E,(_ZN34_INTERNAL_9c85212b_4_k_cu_b3745e354cuda3std3__45__cpo6rbeginE - _ZN34_INTERNAL_9c85212b_4_k_cu_b3745e356thrust24THRUST_300001_SM_1000_NS12placeholders2_5E)
_ZN34_INTERNAL_9c85212b_4_k_cu_b3745e356thrust24THRUST_300001_SM_1000_NS12placeholders2_5E:
	.zero		1
	.type		_ZN34_INTERNAL_9c85212b_4_k_cu_b3745e354cuda3std3__45__cpo6rbeginE,@object
	.size		_ZN34_INTERNAL_9c85212b_4_k_cu_b3745e354cuda3std3__45__cpo6rbeginE,(_ZN34_INTERNAL_9c85212b_4_k_cu_b3745e354cuda3std6ranges3__45__cpo7advanceE - _ZN34_INTERNAL_9c85212b_4_k_cu_b3745e354cuda3std3__45__cpo6rbeginE)
_ZN34_INTERNAL_9c85212b_4_k_cu_b3745e354cuda3std3__45__cpo6rbeginE:
	.zero		1
	.type		_ZN34_INTERNAL_9c85212b_4_k_cu_b3745e354cuda3std6ranges3__45__cpo7advanceE,@object
	.size		_ZN34_INTERNAL_9c85212b_4_k_cu_b3745e354cuda3std6ranges3__45__cpo7advanceE,(_ZN34_INTERNAL_9c85212b_4_k_cu_b3745e354cuda3std3__47nulloptE - _ZN34_INTERNAL_9c85212b_4_k_cu_b3745e354cuda3std6ranges3__45__cpo7advanceE)
_ZN34_INTERNAL_9c85212b_4_k_cu_b3745e354cuda3std6ranges3__45__cpo7advanceE:
	.zero		1
	.type		_ZN34_INTERNAL_9c85212b_4_k_cu_b3745e354cuda3std3__47nulloptE,@object
	.size		_ZN34_INTERNAL_9c85212b_4_k_cu_b3745e354cuda3std3__47nulloptE,(_ZN34_INTERNAL_9c85212b_4_k_cu_b3745e354cuda3std6ranges3__45__cpo8distanceE - _ZN34_INTERNAL_9c85212b_4_k_cu_b3745e354cuda3std3__47nulloptE)
_ZN34_INTERNAL_9c85212b_4_k_cu_b3745e354cuda3std3__47nulloptE:
	.zero		1
	.type		_ZN34_INTERNAL_9c85212b_4_k_cu_b3745e354cuda3std6ranges3__45__cpo8distanceE,@object
	.size		_ZN34_INTERNAL_9c85212b_4_k_cu_b3745e354cuda3std6ranges3__45__cpo8distanceE,(_ZN34_INTERNAL_9c85212b_4_k_cu_b3745e356thrust24THRUST_300001_SM_1000_NS12placeholders3_10E - _ZN34_INTERNAL_9c85212b_4_k_cu_b3745e354cuda3std6ranges3__45__cpo8distanceE)
_ZN34_INTERNAL_9c85212b_4_k_cu_b3745e354cuda3std6ranges3__45__cpo8distanceE:
	.zero		1
	.type		_ZN34_INTERNAL_9c85212b_4_k_cu_b3745e356thrust24THRUST_300001_SM_1000_NS12placeholders3_10E,@object
	.size		_ZN34_INTERNAL_9c85212b_4_k_cu_b3745e356thrust24THRUST_300001_SM_1000_NS12placeholders3_10E,(_ZN34_INTERNAL_9c85212b_4_k_cu_b3745e354cuda3std3__419piecewise_constructE - _ZN34_INTERNAL_9c85212b_4_k_cu_b3745e356thrust24THRUST_300001_SM_1000_NS12placeholders3_10E)
_ZN34_INTERNAL_9c85212b_4_k_cu_b3745e356thrust24THRUST_300001_SM_1000_NS12placeholders3_10E:
	.zero		1
	.type		_ZN34_INTERNAL_9c85212b_4_k_cu_b3745e354cuda3std3__419piecewise_constructE,@object
	.size		_ZN34_INTERNAL_9c85212b_4_k_cu_b3745e354cuda3std3__419piecewise_constructE,(_ZN34_INTERNAL_9c85212b_4_k_cu_b3745e354cuda3std6ranges3__45__cpo5cdataE - _ZN34_INTERNAL_9c85212b_4_k_cu_b3745e354cuda3std3__419piecewise_constructE)
_ZN34_INTERNAL_9c85212b_4_k_cu_b3745e354cuda3std3__419piecewise_constructE:
	.zero		1
	.type		_ZN34_INTERNAL_9c85212b_4_k_cu_b3745e354cuda3std6ranges3__45__cpo5cdataE,@object
	.size		_ZN34_INTERNAL_9c85212b_4_k_cu_b3745e354cuda3std6ranges3__45__cpo5cdataE,(_ZN34_INTERNAL_9c85212b_4_k_cu_b3745e356thrust24THRUST_300001_SM_1000_NS12placeholders2_2E - _ZN34_INTERNAL_9c85212b_4_k_cu_b3745e354cuda3std6ranges3__45__cpo5cdataE)
_ZN34_INTERNAL_9c85212b_4_k_cu_b3745e354cuda3std6ranges3__45__cpo5cdataE:
	.zero		1
	.type		_ZN34_INTERNAL_9c85212b_4_k_cu_b3745e356thrust24THRUST_300001_SM_1000_NS12placeholders2_2E,@object
	.size		_ZN34_INTERNAL_9c85212b_4_k_cu_b3745e356thrust24THRUST_300001_SM_1000_NS12placeholders2_2E,(_ZN34_INTERNAL_9c85212b_4_k_cu_b3745e354cuda3std3__45__cpo3endE - _ZN34_INTERNAL_9c85212b_4_k_cu_b3745e356thrust24THRUST_300001_SM_1000_NS12placeholders2_2E)
_ZN34_INTERNAL_9c85212b_4_k_cu_b3745e356thrust24THRUST_300001_SM_1000_NS12placeholders2_2E:
	.zero		1
	.type		_ZN34_INTERNAL_9c85212b_4_k_cu_b3745e354cuda3std3__45__cpo3endE,@object
	.size		_ZN34_INTERNAL_9c85212b_4_k_cu_b3745e354cuda3std3__45__cpo3endE,(_ZN34_INTERNAL_9c85212b_4_k_cu_b3745e354cuda3std6ranges3__45__cpo3endE - _ZN34_INTERNAL_9c85212b_4_k_cu_b3745e354cuda3std3__45__cpo3endE)
_ZN34_INTERNAL_9c85212b_4_k_cu_b3745e354cuda3std3__45__cpo3endE:
	.zero		1
	.type		_ZN34_INTERNAL_9c85212b_4_k_cu_b3745e354cuda3std6ranges3__45__cpo3endE,@object
	.size		_ZN34_INTERNAL_9c85212b_4_k_cu_b3745e354cuda3std6ranges3__45__cpo3endE,(_ZN34_INTERNAL_9c85212b_4_k_cu_b3745e356thrust24THRUST_300001_SM_1000_NS12placeholders2_6E - _ZN34_INTERNAL_9c85212b_4_k_cu_b3745e354cuda3std6ranges3__45__cpo3endE)
_ZN34_INTERNAL_9c85212b_4_k_cu_b3745e354cuda3std6ranges3__45__cpo3endE:
	.zero		1
	.type		_ZN34_INTERNAL_9c85212b_4_k_cu_b3745e356thrust24THRUST_300001_SM_1000_NS12placeholders2_6E,@object
	.size		_ZN34_INTERNAL_9c85212b_4_k_cu_b3745e356thrust24THRUST_300001_SM_1000_NS12placeholders2_6E,(_ZN34_INTERNAL_9c85212b_4_k_cu_b3745e354cuda3std3__45__cpo4rendE - _ZN34_INTERNAL_9c85212b_4_k_cu_b3745e356thrust24THRUST_300001_SM_1000_NS12placeholders2_6E)
_ZN34_INTERNAL_9c85212b_4_k_cu_b3745e356thrust24THRUST_300001_SM_1000_NS12placeholders2_6E:
	.zero		1
	.type		_ZN34_INTERNAL_9c85212b_4_k_cu_b3745e354cuda3std3__45__cpo4rendE,@object
	.size		_ZN34_INTERNAL_9c85212b_4_k_cu_b3745e354cuda3std3__45__cpo4rendE,(_ZN34_INTERNAL_9c85212b_4_k_cu_b3745e354cuda3std6ranges3__45__cpo9iter_swapE - _ZN34_INTERNAL_9c85212b_4_k_cu_b3745e354cuda3std3__45__cpo4rendE)
_ZN34_INTERNAL_9c85212b_4_k_cu_b3745e354cuda3std3__45__cpo4rendE:
	.zero		1
	.type		_ZN34_INTERNAL_9c85212b_4_k_cu_b3745e354cuda3std6ranges3__45__cpo9iter_swapE,@object
	.size		_ZN34_INTERNAL_9c85212b_4_k_cu_b3745e354cuda3std6ranges3__45__cpo9iter_swapE,(_ZN34_INTERNAL_9c85212b_4_k_cu_b3745e354cuda3std3__48unexpectE - _ZN34_INTERNAL_9c85212b_4_k_cu_b3745e354cuda3std6ranges3__45__cpo9iter_swapE)
_ZN34_INTERNAL_9c85212b_4_k_cu_b3745e354cuda3std6ranges3__45__cpo9iter_swapE:
	.zero		1
	.type		_ZN34_INTERNAL_9c85212b_4_k_cu_b3745e354cuda3std3__48unexpectE,@object
	.size		_ZN34_INTERNAL_9c85212b_4_k_cu_b3745e354cuda3std3__48unexpectE,(_ZN34_INTERNAL_9c85212b_4_k_cu_b3745e356thrust24THRUST_300001_SM_1000_NS8cuda_cub3parE - _ZN34_INTERNAL_9c85212b_4_k_cu_b3745e354cuda3std3__48unexpectE)
_ZN34_INTERNAL_9c85212b_4_k_cu_b3745e354cuda3std3__48unexpectE:
	.zero		1
	.type		_ZN34_INTERNAL_9c85212b_4_k_cu_b3745e356thrust24THRUST_300001_SM_1000_NS8cuda_cub3parE,@object
	.size		_ZN34_INTERNAL_9c85212b_4_k_cu_b3745e356thrust24THRUST_300001_SM_1000_NS8cuda_cub3parE,(_ZN34_INTERNAL_9c85212b_4_k_cu_b3745e356thrust24THRUST_300001_SM_1000_NS12placeholders2_4E - _ZN34_INTERNAL_9c85212b_4_k_cu_b3745e356thrust24THRUST_300001_SM_1000_NS8cuda_cub3parE)
_ZN34_INTERNAL_9c85212b_4_k_cu_b3745e356thrust24THRUST_300001_SM_1000_NS8cuda_cub3parE:
	.zero		1
	.type		_ZN34_INTERNAL_9c85212b_4_k_cu_b3745e356thrust24THRUST_300001_SM_1000_NS12placeholders2_4E,@object
	.size		_ZN34_INTERNAL_9c85212b_4_k_cu_b3745e356thrust24THRUST_300001_SM_1000_NS12placeholders2_4E,(_ZN34_INTERNAL_9c85212b_4_k_cu_b3745e354cuda3std3__45__cpo4cendE - _ZN34_INTERNAL_9c85212b_4_k_cu_b3745e356thrust24THRUST_300001_SM_1000_NS12placeholders2_4E)
_ZN34_INTERNAL_9c85212b_4_k_cu_b3745e356thrust24THRUST_300001_SM_1000_NS12placeholders2_4E:
	.zero		1
	.type		_ZN34_INTERNAL_9c85212b_4_k_cu_b3745e354cuda3std3__45__cpo4cendE,@object
	.size		_ZN34_INTERNAL_9c85212b_4_k_cu_b3745e354cuda3std3__45__cpo4cendE,(_ZN34_INTERNAL_9c85212b_4_k_cu_b3745e354cuda3std6ranges3__45__cpo4cendE - _ZN34_INTERNAL_9c85212b_4_k_cu_b3745e354cuda3std3__45__cpo4cendE)
_ZN34_INTERNAL_9c85212b_4_k_cu_b3745e354cuda3std3__45__cpo4cendE:
	.zero		1
	.type		_ZN34_INTERNAL_9c85212b_4_k_cu_b3745e354cuda3std6ranges3__45__cpo4cendE,@object
	.size		_ZN34_INTERNAL_9c85212b_4_k_cu_b3745e354cuda3std6ranges3__45__cpo4cendE,(_ZN34_INTERNAL_9c85212b_4_k_cu_b3745e354cuda3std3__420unreachable_sentinelE - _ZN34_INTERNAL_9c85212b_4_k_cu_b3745e354cuda3std6ranges3__45__cpo4cendE)
_ZN34_INTERNAL_9c85212b_4_k_cu_b3745e354cuda3std6ranges3__45__cpo4cendE:
	.zero		1
	.type		_ZN34_INTERNAL_9c85212b_4_k_cu_b3745e354cuda3std3__420unreachable_sentinelE,@object
	.size		_ZN34_INTERNAL_9c85212b_4_k_cu_b3745e354cuda3std3__420unreachable_sentinelE,(_ZN34_INTERNAL_9c85212b_4_k_cu_b3745e354cuda3std6ranges3__45__cpo5ssizeE - _ZN34_INTERNAL_9c85212b_4_k_cu_b3745e354cuda3std3__420unreachable_sentinelE)
_ZN34_INTERNAL_9c85212b_4_k_cu_b3745e354cuda3std3__420unreachable_sentinelE:
	.zero		1
	.type		_ZN34_INTERNAL_9c85212b_4_k_cu_b3745e354cuda3std6ranges3__45__cpo5ssizeE,@object
	.size		_ZN34_INTERNAL_9c85212b_4_k_cu_b3745e354cuda3std6ranges3__45__cpo5ssizeE,(_ZN34_INTERNAL_9c85212b_4_k_cu_b3745e356thrust24THRUST_300001_SM_1000_NS12placeholders2_8E - _ZN34_INTERNAL_9c85212b_4_k_cu_b3745e354cuda3std6ranges3__45__cpo5ssizeE)
_ZN34_INTERNAL_9c85212b_4_k_cu_b3745e354cuda3std6ranges3__45__cpo5ssizeE:
	.zero		1
	.type		_ZN34_INTERNAL_9c85212b_4_k_cu_b3745e356thrust24THRUST_300001_SM_1000_NS12placeholders2_8E,@object
	.size		_ZN34_INTERNAL_9c85212b_4_k_cu_b3745e356thrust24THRUST_300001_SM_1000_NS12placeholders2_8E,(_ZN34_INTERNAL_9c85212b_4_k_cu_b3745e354cuda3std3__45__cpo5crendE - _ZN34_INTERNAL_9c85212b_4_k_cu_b3745e356thrust24THRUST_300001_SM_1000_NS12placeholders2_8E)
_ZN34_INTERNAL_9c85212b_4_k_cu_b3745e356thrust24THRUST_300001_SM_1000_NS12placeholders2_8E:
	.zero		1
	.type		_ZN34_INTERNAL_9c85212b_4_k_cu_b3745e354cuda3std3__45__cpo5crendE,@object
	.size		_ZN34_INTERNAL_9c85212b_4_k_cu_b3745e354cuda3std3__45__cpo5crendE,(_ZN34_INTERNAL_9c85212b_4_k_cu_b3745e354cuda3std6ranges3__45__cpo4prevE - _ZN34_INTERNAL_9c85212b_4_k_cu_b3745e354cuda3std3__45__cpo5crendE)
_ZN34_INTERNAL_9c85212b_4_k_cu_b3745e354cuda3std3__45__cpo5crendE:
	.zero		1
	.type		_ZN34_INTERNAL_9c85212b_4_k_cu_b3745e354cuda3std6ranges3__45__cpo4prevE,@object
	.size		_ZN34_INTERNAL_9c85212b_4_k_cu_b3745e354cuda3std6ranges3__45__cpo4prevE,(_ZN34_INTERNAL_9c85212b_4_k_cu_b3745e354cuda3std6ranges3__45__cpo9iter_moveE - _ZN34_INTERNAL_9c85212b_4_k_cu_b3745e354cuda3std6ranges3__45__cpo4prevE)
_ZN34_INTERNAL_9c85212b_4_k_cu_b3745e354cuda3std6ranges3__45__cpo4prevE:
	.zero		1
	.type		_ZN34_INTERNAL_9c85212b_4_k_cu_b3745e354cuda3std6ranges3__45__cpo9iter_moveE,@object
	.size		_ZN34_INTERNAL_9c85212b_4_k_cu_b3745e354cuda3std6ranges3__45__cpo9iter_moveE,(_ZN34_INTERNAL_9c85212b_4_k_cu_b3745e356thrust24THRUST_300001_SM_1000_NS6system6detail10sequential3seqE - _ZN34_INTERNAL_9c85212b_4_k_cu_b3745e354cuda3std6ranges3__45__cpo9iter_moveE)
_ZN34_INTERNAL_9c85212b_4_k_cu_b3745e354cuda3std6ranges3__45__cpo9iter_moveE:
	.zero		1
	.type		_ZN34_INTERNAL_9c85212b_4_k_cu_b3745e356thrust24THRUST_300001_SM_1000_NS6system6detail10sequential3seqE,@object
	.size		_ZN34_INTERNAL_9c85212b_4_k_cu_b3745e356thrust24THRUST_300001_SM_1000_NS6system6detail10sequential3seqE,(.L_31 - _ZN34_INTERNAL_9c85212b_4_k_cu_b3745e356thrust24THRUST_300001_SM_1000_NS6system6detail10sequential3seqE)
_ZN34_INTERNAL_9c85212b_4_k_cu_b3745e356thrust24THRUST_300001_SM_1000_NS6system6detail10sequential3seqE:
	.zero		1
.L_31:


//--------------------- .nv.constant0._ZN3cub18CUB_300001_SM_10006detail11EmptyKernelIvEEvv --------------------------
	.section	.nv.constant0._ZN3cub18CUB_300001_SM_10006detail11EmptyKernelIvEEvv,"a",@progbits
	.sectionflags	@""
	.align	4
.nv.constant0._ZN3cub18CUB_300001_SM_10006detail11EmptyKernelIvEEvv:
	.zero		896


//--------------------- .nv.constant0._Z14cudaHelloWorldv --------------------------
	.section	.nv.constant0._Z14cudaHelloWorldv,"a",@progbits
	.sectionflags	@""
	.align	4
.nv.constant0._Z14cudaHelloWorldv:
	.zero		896


//--------------------- SYMBOLS --------------------------

	.type		.nv.reservedSmem.offset0,@object
	.size		.nv.reservedSmem.offset0,0x4
	.type		vprintf,@function
